//
// Generated by NVIDIA NVVM Compiler
//
// Compiler Build ID: CL-36424714
// Cuda compilation tools, release 13.0, V13.0.88
// Based on NVVM 20.0.0
//

.version 9.0
.target sm_100
.address_size 64

	// .globl	_Z14apply_rows_maxPfS_Piii
.extern .shared .align 16 .b8 shared_data[];

.visible .entry _Z14apply_rows_maxPfS_Piii(
	.param .u64 .ptr .align 1 _Z14apply_rows_maxPfS_Piii_param_0,
	.param .u64 .ptr .align 1 _Z14apply_rows_maxPfS_Piii_param_1,
	.param .u64 .ptr .align 1 _Z14apply_rows_maxPfS_Piii_param_2,
	.param .u32 _Z14apply_rows_maxPfS_Piii_param_3,
	.param .u32 _Z14apply_rows_maxPfS_Piii_param_4
)
{
	.reg .pred 	%p<31>;
	.reg .b32 	%r<102>;
	.reg .b32 	%f<17>;
	.reg .b64 	%rd<12>;

	ld.param.u64 	%rd2, [_Z14apply_rows_maxPfS_Piii_param_0];
	ld.param.u64 	%rd3, [_Z14apply_rows_maxPfS_Piii_param_1];
	ld.param.u64 	%rd4, [_Z14apply_rows_maxPfS_Piii_param_2];
	ld.param.u32 	%r47, [_Z14apply_rows_maxPfS_Piii_param_3];
	ld.param.u32 	%r48, [_Z14apply_rows_maxPfS_Piii_param_4];
	mov.u32 	%r1, %tid.x;
	mov.u32 	%r2, %tid.y;
	mov.u32 	%r49, %ctaid.x;
	mov.u32 	%r3, %ntid.x;
	mul.lo.s32 	%r4, %r3, %r49;
	setp.eq.s32 	%p2, %r2, 0;
	add.s32 	%r5, %r4, %r1;
	setp.lt.u32 	%p3, %r5, %r47;
	and.pred  	%p1, %p2, %p3;
	mad.lo.s32 	%r50, %r3, %r3, %r1;
	shl.b32 	%r51, %r50, 2;
	mov.u32 	%r52, shared_data;
	add.s32 	%r6, %r52, %r51;
	not.pred 	%p4, %p1;
	@%p4 bra 	$L__BB0_2;
	mov.b32 	%r53, -51331646;
	st.shared.u32 	[%r6], %r53;
$L__BB0_2:
	bar.sync 	0;
	setp.lt.s32 	%p5, %r48, 1;
	@%p5 bra 	$L__BB0_35;
	add.s32 	%r7, %r4, %r2;
	mul.lo.s32 	%r8, %r48, %r7;
	mad.lo.s32 	%r57, %r1, %r3, %r2;
	shl.b32 	%r58, %r57, 2;
	add.s32 	%r9, %r52, %r58;
	and.b32  	%r10, %r3, 3;
	and.b32  	%r11, %r3, 2044;
	and.b32  	%r60, %r3, -4;
	neg.s32 	%r12, %r60;
	mad.lo.s32 	%r13, %r3, 12, %r52;
	shl.b32 	%r14, %r3, 4;
	shl.b32 	%r61, %r3, 3;
	add.s32 	%r15, %r52, %r61;
	shl.b32 	%r62, %r3, 2;
	add.s32 	%r16, %r52, %r62;
	cvta.to.global.u64 	%rd1, %rd2;
	mov.b32 	%r85, 0;
$L__BB0_4:
	setp.ge.u32 	%p6, %r7, %r47;
	add.s32 	%r19, %r85, %r1;
	setp.ge.u32 	%p7, %r19, %r48;
	or.pred  	%p8, %p6, %p7;
	@%p8 bra 	$L__BB0_6;
	add.s32 	%r63, %r19, %r8;
	mul.wide.u32 	%rd5, %r63, 4;
	add.s64 	%rd6, %rd1, %rd5;
	ld.global.f32 	%f8, [%rd6];
	st.shared.f32 	[%r9], %f8;
$L__BB0_6:
	bar.sync 	0;
	@%p4 bra 	$L__BB0_34;
	setp.lt.u32 	%p10, %r3, 4;
	mov.b32 	%r96, 0;
	@%p10 bra 	$L__BB0_22;
	shl.b32 	%r88, %r1, 2;
	add.s32 	%r87, %r85, 3;
	mov.u32 	%r89, %r12;
$L__BB0_9:
	add.s32 	%r26, %r87, -2;
	add.s32 	%r27, %r87, -3;
	setp.ge.s32 	%p11, %r27, %r48;
	@%p11 bra 	$L__BB0_12;
	ld.shared.f32 	%f9, [%r6];
	mov.u32 	%r66, shared_data;
	add.s32 	%r67, %r66, %r88;
	ld.shared.f32 	%f1, [%r67];
	setp.geu.f32 	%p12, %f9, %f1;
	@%p12 bra 	$L__BB0_12;
	st.shared.f32 	[%r6], %f1;
	mov.u32 	%r100, %r27;
$L__BB0_12:
	setp.ge.s32 	%p13, %r26, %r48;
	@%p13 bra 	$L__BB0_15;
	ld.shared.f32 	%f10, [%r6];
	add.s32 	%r68, %r16, %r88;
	ld.shared.f32 	%f2, [%r68];
	setp.geu.f32 	%p14, %f10, %f2;
	@%p14 bra 	$L__BB0_15;
	st.shared.f32 	[%r6], %f2;
	mov.u32 	%r100, %r26;
$L__BB0_15:
	add.s32 	%r30, %r26, 1;
	setp.ge.s32 	%p15, %r30, %r48;
	@%p15 bra 	$L__BB0_18;
	ld.shared.f32 	%f11, [%r6];
	add.s32 	%r69, %r15, %r88;
	ld.shared.f32 	%f3, [%r69];
	setp.geu.f32 	%p16, %f11, %f3;
	@%p16 bra 	$L__BB0_18;
	st.shared.f32 	[%r6], %f3;
	mov.u32 	%r100, %r30;
$L__BB0_18:
	setp.ge.s32 	%p17, %r87, %r48;
	@%p17 bra 	$L__BB0_21;
	ld.shared.f32 	%f12, [%r6];
	add.s32 	%r70, %r13, %r88;
	ld.shared.f32 	%f4, [%r70];
	setp.geu.f32 	%p18, %f12, %f4;
	@%p18 bra 	$L__BB0_21;
	st.shared.f32 	[%r6], %f4;
	mov.u32 	%r100, %r87;
$L__BB0_21:
	add.s32 	%r89, %r89, 4;
	add.s32 	%r88, %r88, %r14;
	add.s32 	%r87, %r87, 4;
	setp.ne.s32 	%p19, %r89, 0;
	mov.u32 	%r96, %r11;
	@%p19 bra 	$L__BB0_9;
$L__BB0_22:
	setp.eq.s32 	%p20, %r10, 0;
	@%p20 bra 	$L__BB0_34;
	add.s32 	%r39, %r96, %r85;
	setp.ge.s32 	%p21, %r39, %r48;
	@%p21 bra 	$L__BB0_26;
	ld.shared.f32 	%f13, [%r6];
	mad.lo.s32 	%r71, %r96, %r3, %r1;
	shl.b32 	%r72, %r71, 2;
	mov.u32 	%r73, shared_data;
	add.s32 	%r74, %r73, %r72;
	ld.shared.f32 	%f5, [%r74];
	setp.geu.f32 	%p22, %f13, %f5;
	@%p22 bra 	$L__BB0_26;
	st.shared.f32 	[%r6], %f5;
	mov.u32 	%r100, %r39;
$L__BB0_26:
	setp.eq.s32 	%p23, %r10, 1;
	@%p23 bra 	$L__BB0_34;
	add.s32 	%r41, %r39, 1;
	setp.ge.s32 	%p24, %r41, %r48;
	@%p24 bra 	$L__BB0_30;
	ld.shared.f32 	%f14, [%r6];
	mad.lo.s32 	%r75, %r3, %r96, %r3;
	add.s32 	%r76, %r75, %r1;
	shl.b32 	%r77, %r76, 2;
	mov.u32 	%r78, shared_data;
	add.s32 	%r79, %r78, %r77;
	ld.shared.f32 	%f6, [%r79];
	setp.geu.f32 	%p25, %f14, %f6;
	@%p25 bra 	$L__BB0_30;
	st.shared.f32 	[%r6], %f6;
	mov.u32 	%r100, %r41;
$L__BB0_30:
	setp.eq.s32 	%p26, %r10, 2;
	@%p26 bra 	$L__BB0_34;
	add.s32 	%r43, %r39, 2;
	setp.ge.s32 	%p27, %r43, %r48;
	@%p27 bra 	$L__BB0_34;
	ld.shared.f32 	%f15, [%r6];
	add.s32 	%r80, %r96, 2;
	mad.lo.s32 	%r81, %r80, %r3, %r1;
	shl.b32 	%r82, %r81, 2;
	mov.u32 	%r83, shared_data;
	add.s32 	%r84, %r83, %r82;
	ld.shared.f32 	%f7, [%r84];
	setp.geu.f32 	%p28, %f15, %f7;
	@%p28 bra 	$L__BB0_34;
	st.shared.f32 	[%r6], %f7;
	mov.u32 	%r100, %r43;
$L__BB0_34:
	bar.sync 	0;
	add.s32 	%r85, %r85, %r3;
	setp.lt.s32 	%p29, %r85, %r48;
	@%p29 bra 	$L__BB0_4;
$L__BB0_35:
	@%p4 bra 	$L__BB0_37;
	ld.shared.f32 	%f16, [%r6];
	cvta.to.global.u64 	%rd7, %rd3;
	mul.wide.u32 	%rd8, %r5, 4;
	add.s64 	%rd9, %rd7, %rd8;
	st.global.f32 	[%rd9], %f16;
	cvta.to.global.u64 	%rd10, %rd4;
	add.s64 	%rd11, %rd10, %rd8;
	st.global.u32 	[%rd11], %r100;
$L__BB0_37:
	ret;

}


// ===== COMPILED SASS (sm_100) =====

	.target	sm_100

	.elftype	@"ET_EXEC"


//--------------------- .note.nv.tkinfo           --------------------------
	.section	.note.nv.tkinfo,"",@"SHT_NOTE"
	.sectionflags	@"SHF_NOTE_NV_TKINFO"
	.tkinfo
        /*0018*/ 	.word	0x00000002
        /*0030*/ 	.string	""
        /*0030*/ 	.string	"ptxas"
        /*0030*/ 	.string	"Cuda compilation tools, release 13.0, V13.0.88"
        /*0030*/ 	.string	"Build cuda_13.0.r13.0/compiler.36424714_0"
        /*0030*/ 	.string	"-arch sm_100 -m 64 "



//--------------------- .note.nv.cuinfo           --------------------------
	.section	.note.nv.cuinfo,"",@"SHT_NOTE"
	.sectionflags	@"SHF_NOTE_NV_CUINFO"
        /*0018*/ 	.short	0x0002
        /*001a*/ 	.short	0x0064
        /*001c*/ 	.short	0x0082
	.zero		2


//--------------------- .nv.info                  --------------------------
	.section	.nv.info,"",@"SHT_CUDA_INFO"
	.align	4


	//----- nvinfo : EIATTR_REGCOUNT
	.align		4
        /*0000*/ 	.byte	0x04, 0x2f
        /*0002*/ 	.short	(.L_1 - .L_0)
	.align		4
.L_0:
        /*0004*/ 	.word	index@(_Z14apply_rows_maxPfS_Piii)
        /*0008*/ 	.word	0x00000016


	//----- nvinfo : EIATTR_FRAME_SIZE
	.align		4
.L_1:
        /*000c*/ 	.byte	0x04, 0x11
        /*000e*/ 	.short	(.L_3 - .L_2)
	.align		4
.L_2:
        /*0010*/ 	.word	index@(_Z14apply_rows_maxPfS_Piii)
        /*0014*/ 	.word	0x00000000


	//----- nvinfo : EIATTR_MIN_STACK_SIZE
	.align		4
.L_3:
        /*0018*/ 	.byte	0x04, 0x12
        /*001a*/ 	.short	(.L_5 - .L_4)
	.align		4
.L_4:
        /*001c*/ 	.word	index@(_Z14apply_rows_maxPfS_Piii)
        /*0020*/ 	.word	0x00000000
.L_5:


//--------------------- .nv.compat                --------------------------
	.section	.nv.compat,"",@"SHT_CUDA_COMPAT_INFO"
	.align	4
        /*0000*/ 	.byte	0x02, 0x09, 0x00, 0x00, 0x02, 0x02, 0x01, 0x00, 0x02, 0x05, 0x05, 0x00, 0x03, 0x07, 0x01, 0x01
        /*0010*/ 	.byte	0x02, 0x03, 0x00, 0x00, 0x02, 0x06, 0x01, 0x00, 0x04, 0x0b, 0x08, 0x00, 0x09, 0x00, 0x00, 0x00
        /*0020*/ 	.byte	0x00, 0x00, 0x00, 0x00


//--------------------- .nv.info._Z14apply_rows_maxPfS_Piii --------------------------
	.section	.nv.info._Z14apply_rows_maxPfS_Piii,"",@"SHT_CUDA_INFO"
	.sectionflags	@""
	.align	4


	//----- nvinfo : EIATTR_CUDA_API_VERSION
	.align		4
        /*0000*/ 	.byte	0x04, 0x37
        /*0002*/ 	.short	(.L_7 - .L_6)
.L_6:
        /*0004*/ 	.word	0x00000082


	//----- nvinfo : EIATTR_KPARAM_INFO
	.align		4
.L_7:
        /*0008*/ 	.byte	0x04, 0x17
        /*000a*/ 	.short	(.L_9 - .L_8)
.L_8:
        /*000c*/ 	.word	0x00000000
        /*0010*/ 	.short	0x0004
        /*0012*/ 	.short	0x001c
        /*0014*/ 	.byte	0x00, 0xf0, 0x11, 0x00


	//----- nvinfo : EIATTR_KPARAM_INFO
	.align		4
.L_9:
        /*0018*/ 	.byte	0x04, 0x17
        /*001a*/ 	.short	(.L_11 - .L_10)
.L_10:
        /*001c*/ 	.word	0x00000000
        /*0020*/ 	.short	0x0003
        /*0022*/ 	.short	0x0018
        /*0024*/ 	.byte	0x00, 0xf0, 0x11, 0x00


	//----- nvinfo : EIATTR_KPARAM_INFO
	.align		4
.L_11:
        /*0028*/ 	.byte	0x04, 0x17
        /*002a*/ 	.short	(.L_13 - .L_12)
.L_12:
        /*002c*/ 	.word	0x00000000
        /*0030*/ 	.short	0x0002
        /*0032*/ 	.short	0x0010
        /*0034*/ 	.byte	0x00, 0xf5, 0x21, 0x00


	//----- nvinfo : EIATTR_KPARAM_INFO
	.align		4
.L_13:
        /*0038*/ 	.byte	0x04, 0x17
        /*003a*/ 	.short	(.L_15 - .L_14)
.L_14:
        /*003c*/ 	.word	0x00000000
        /*0040*/ 	.short	0x0001
        /*0042*/ 	.short	0x0008
        /*0044*/ 	.byte	0x00, 0xf5, 0x21, 0x00


	//----- nvinfo : EIATTR_KPARAM_INFO
	.align		4
.L_15:
        /*0048*/ 	.byte	0x04, 0x17
        /*004a*/ 	.short	(.L_17 - .L_16)
.L_16:
        /*004c*/ 	.word	0x00000000
        /*0050*/ 	.short	0x0000
        /*0052*/ 	.short	0x0000
        /*0054*/ 	.byte	0x00, 0xf5, 0x21, 0x00


	//----- nvinfo : EIATTR_SPARSE_MMA_MASK
	.align		4
.L_17:
        /*0058*/ 	.byte	0x03, 0x50
        /*005a*/ 	.short	0x0000


	//----- nvinfo : EIATTR_MAXREG_COUNT
	.align		4
        /*005c*/ 	.byte	0x03, 0x1b
        /*005e*/ 	.short	0x00ff


	//----- nvinfo : EIATTR_NUM_BARRIERS
	.align		4
        /*0060*/ 	.byte	0x02, 0x4c
        /*0062*/ 	.byte	0x01
	.zero		1


	//----- nvinfo : EIATTR_MERCURY_ISA_VERSION
	.align		4
        /*0064*/ 	.byte	0x03, 0x5f
        /*0066*/ 	.short	0x0101


	//----- nvinfo : EIATTR_VRC_CTA_INIT_COUNT
	.align		4
        /*0068*/ 	.byte	0x02, 0x4a
	.zero		1
	.zero		1


	//----- nvinfo : EIATTR_EXIT_INSTR_OFFSETS
	.align		4
        /*006c*/ 	.byte	0x04, 0x1c
        /*006e*/ 	.short	(.L_19 - .L_18)


	//   ....[0]....
.L_18:
        /*0070*/ 	.word	0x00000a30


	//   ....[1]....
        /*0074*/ 	.word	0x00000ab0


	//----- nvinfo : EIATTR_CRS_STACK_SIZE
	.align		4
.L_19:
        /*0078*/ 	.byte	0x04, 0x1e
        /*007a*/ 	.short	(.L_21 - .L_20)
.L_20:
        /*007c*/ 	.word	0x00000000


	//----- nvinfo : EIATTR_CBANK_PARAM_SIZE
	.align		4
.L_21:
        /*0080*/ 	.byte	0x03, 0x19
        /*0082*/ 	.short	0x0020


	//----- nvinfo : EIATTR_PARAM_CBANK
	.align		4
        /*0084*/ 	.byte	0x04, 0x0a
        /*0086*/ 	.short	(.L_23 - .L_22)
	.align		4
.L_22:
        /*0088*/ 	.word	index@(.nv.constant0._Z14apply_rows_maxPfS_Piii)
        /*008c*/ 	.short	0x0380
        /*008e*/ 	.short	0x0020


	//----- nvinfo : EIATTR_SW_WAR
	.align		4
.L_23:
        /*0090*/ 	.byte	0x04, 0x36
        /*0092*/ 	.short	(.L_25 - .L_24)
.L_24:
        /*0094*/ 	.word	0x00000008
.L_25:


//--------------------- .nv.callgraph             --------------------------
	.section	.nv.callgraph,"",@"SHT_CUDA_CALLGRAPH"
	.align	4
	.sectionentsize	8
	.align		4
        /*0000*/ 	.word	0x00000000
	.align		4
        /*0004*/ 	.word	0xffffffff
	.align		4
        /*0008*/ 	.word	0x00000000
	.align		4
        /*000c*/ 	.word	0xfffffffe
	.align		4
        /*0010*/ 	.word	0x00000000
	.align		4
        /*0014*/ 	.word	0xfffffffd
	.align		4
        /*0018*/ 	.word	0x00000000
	.align		4
        /*001c*/ 	.word	0xfffffffc


//--------------------- .text._Z14apply_rows_maxPfS_Piii --------------------------
	.section	.text._Z14apply_rows_maxPfS_Piii,"ax",@progbits
	.align	128
        .global         _Z14apply_rows_maxPfS_Piii
        .type           _Z14apply_rows_maxPfS_Piii,@function
        .size           _Z14apply_rows_maxPfS_Piii,(.L_x_21 - _Z14apply_rows_maxPfS_Piii)
        .other          _Z14apply_rows_maxPfS_Piii,@"STO_CUDA_ENTRY STV_DEFAULT"
_Z14apply_rows_maxPfS_Piii:
.text._Z14apply_rows_maxPfS_Piii:
[----:B------:R-:W-:Y:S01]  /*0000*/  LDC R1, c[0x0][0x37c] ;  /* 0x0000df00ff017b82 */ /* 0x000fe20000000800 */
[----:B------:R-:W0:Y:S07]  /*0010*/  S2R R3, SR_TID.X ;  /* 0x0000000000037919 */ /* 0x000e2e0000002100 */
[----:B------:R-:W1:Y:S01]  /*0020*/  S2UR UR4, SR_CTAID.X ;  /* 0x00000000000479c3 */ /* 0x000e620000002500 */
[----:B------:R-:W1:Y:S01]  /*0030*/  LDCU UR12, c[0x0][0x360] ;  /* 0x00006c00ff0c77ac */ /* 0x000e620008000800 */
[----:B------:R-:W2:Y:S01]  /*0040*/  S2R R2, SR_TID.Y ;  /* 0x0000000000027919 */ /* 0x000ea20000002200 */
[----:B------:R-:W3:Y:S05]  /*0050*/  LDCU UR5, c[0x0][0x398] ;  /* 0x00007300ff0577ac */ /* 0x000eea0008000800 */
[----:B------:R-:W4:Y:S01]  /*0060*/  S2UR UR6, SR_CgaCtaId ;  /* 0x00000000000679c3 */ /* 0x000f220000008800 */
[----:B------:R-:W0:Y:S07]  /*0070*/  LDCU.64 UR14, c[0x0][0x358] ;  /* 0x00006b00ff0e77ac */ /* 0x000e2e0008000a00 */
[----:B------:R-:W5:Y:S01]  /*0080*/  LDC R4, c[0x0][0x360] ;  /* 0x0000d800ff047b82 */ /* 0x000f620000000800 */
[----:B-1----:R-:W-:-:S06]  /*0090*/  UIMAD UR4, UR4, UR12, URZ ;  /* 0x0000000c040472a4 */ /* 0x002fcc000f8e02ff */
[----:B0-----:R-:W-:-:S05]  /*00a0*/  VIADD R0, R3, UR4 ;  /* 0x0000000403007c36 */ /* 0x001fca0008000000 */
[----:B---3--:R-:W-:Y:S01]  /*00b0*/  ISETP.GE.U32.AND P0, PT, R0, UR5, PT ;  /* 0x0000000500007c0c */ /* 0x008fe2000bf06070 */
[----:B------:R-:W-:Y:S02]  /*00c0*/  UMOV UR5, 0x400 ;  /* 0x0000040000057882 */ /* 0x000fe40000000000 */
[----:B----4-:R-:W-:Y:S01]  /*00d0*/  ULEA UR5, UR6, UR5, 0x18 ;  /* 0x0000000506057291 */ /* 0x010fe2000f8ec0ff */
[----:B--2---:R-:W-:Y:S01]  /*00e0*/  ISETP.EQ.AND P0, PT, R2, RZ, !P0 ;  /* 0x000000ff0200720c */ /* 0x004fe20004702270 */
[----:B-----5:R-:W-:Y:S01]  /*00f0*/  IMAD R5, R4, UR12, R3 ;  /* 0x0000000c04057c24 */ /* 0x020fe2000f8e0203 */
[----:B------:R-:W0:Y:S04]  /*0100*/  LDCU UR6, c[0x0][0x39c] ;  /* 0x00007380ff0677ac */ /* 0x000e280008000800 */
[----:B------:R-:W-:-:S07]  /*0110*/  LEA R5, R5, UR5, 0x2 ;  /* 0x0000000505057c11 */ /* 0x000fce000f8e10ff */
[----:B------:R-:W-:-:S05]  /*0120*/  @P0 IMAD.MOV.U32 R6, RZ, RZ, -0x30f423e ;  /* 0xfcf0bdc2ff060424 */ /* 0x000fca00078e00ff */
[----:B------:R1:W-:Y:S01]  /*0130*/  @P0 STS [R5], R6 ;  /* 0x0000000605000388 */ /* 0x0003e20000000800 */
[----:B0-----:R-:W-:Y:S01]  /*0140*/  UISETP.GE.AND UP0, UPT, UR6, 0x1, UPT ;  /* 0x000000010600788c */ /* 0x001fe2000bf06270 */
[----:B------:R-:W-:Y:S08]  /*0150*/  BAR.SYNC.DEFER_BLOCKING 0x0 ;  /* 0x0000000000007b1d */ /* 0x000ff00000010000 */
[----:B-1----:R-:W-:Y:S05]  /*0160*/  BRA.U !UP0, `(.L_x_0) ;  /* 0x0000000908307547 */ /* 0x002fea000b800000 */
[----:B------:R-:W-:Y:S02]  /*0170*/  IMAD R9, R3, UR12, R2 ;  /* 0x0000000c03097c24 */ /* 0x000fe4000f8e0202 */
[----:B------:R-:W-:Y:S01]  /*0180*/  HFMA2 R6, -RZ, RZ, 0, 0 ;  /* 0x00000000ff067431 */ /* 0x000fe200000001ff */
[----:B------:R-:W-:Y:S01]  /*0190*/  BSSY.RECONVERGENT B0, `(.L_x_0) ;  /* 0x0000089000007945 */ /* 0x000fe20003800200 */
[----:B------:R-:W-:Y:S01]  /*01a0*/  ULOP3.LUT UR6, UR12, 0xfffffffc, URZ, 0xc0, !UPT ;  /* 0xfffffffc0c067892 */ /* 0x000fe2000f8ec0ff */
[----:B------:R-:W-:Y:S01]  /*01b0*/  VIADD R7, R2, UR4 ;  /* 0x0000000402077c36 */ /* 0x000fe20008000000 */
[----:B------:R-:W-:Y:S01]  /*01c0*/  LEA R9, R9, UR5, 0x2 ;  /* 0x0000000509097c11 */ /* 0x000fe2000f8e10ff */
[----:B------:R-:W-:Y:S02]  /*01d0*/  ULOP3.LUT UR7, UR12, 0x3, URZ, 0xc0, !UPT ;  /* 0x000000030c077892 */ /* 0x000fe4000f8ec0ff */
[----:B------:R-:W-:Y:S02]  /*01e0*/  ULOP3.LUT UR8, UR12, 0x7fc, URZ, 0xc0, !UPT ;  /* 0x000007fc0c087892 */ /* 0x000fe4000f8ec0ff */
[----:B------:R-:W-:-:S02]  /*01f0*/  UIMAD UR9, UR12, 0xc, UR5 ;  /* 0x0000000c0c0978a4 */ /* 0x000fc4000f8e0205 */
[----:B------:R-:W-:Y:S02]  /*0200*/  ULEA UR10, UR12, UR5, 0x3 ;  /* 0x000000050c0a7291 */ /* 0x000fe4000f8e18ff */
[----:B------:R-:W-:Y:S02]  /*0210*/  ULEA UR11, UR12, UR5, 0x2 ;  /* 0x000000050c0b7291 */ /* 0x000fe4000f8e10ff */
[----:B------:R-:W-:-:S12]  /*0220*/  UIADD3 UR6, UPT, UPT, -UR6, URZ, URZ ;  /* 0x000000ff06067290 */ /* 0x000fd8000fffe1ff */
.L_x_19:
[----:B0-----:R-:W0:Y:S01]  /*0230*/  LDCU.64 UR4, c[0x0][0x398] ;  /* 0x00007300ff0477ac */ /* 0x001e220008000a00 */
[----:B------:R-:W-:Y:S01]  /*0240*/  IMAD.IADD R13, R3, 0x1, R6 ;  /* 0x00000001030d7824 */ /* 0x000fe200078e0206 */
[----:B------:R-:W-:Y:S01]  /*0250*/  BSSY.RECONVERGENT B1, `(.L_x_1) ;  /* 0x000000a000017945 */ /* 0x000fe20003800200 */
[----:B0-----:R-:W-:-:S05]  /*0260*/  IMAD.U32 R8, RZ, RZ, UR5 ;  /* 0x00000005ff087e24 */ /* 0x001fca000f8e00ff */
[----:B------:R-:W-:-:S04]  /*0270*/  ISETP.GE.U32.AND P1, PT, R13, R8, PT ;  /* 0x000000080d00720c */ /* 0x000fc80003f26070 */
[----:B------:R-:W-:-:S13]  /*0280*/  ISETP.GE.U32.OR P1, PT, R7, UR4, P1 ;  /* 0x0000000407007c0c */ /* 0x000fda0008f26470 */
[----:B-1234-:R-:W-:Y:S05]  /*0290*/  @P1 BRA `(.L_x_2) ;  /* 0x0000000000141947 */ /* 0x01efea0003800000 */
[----:B------:R-:W0:Y:S01]  /*02a0*/  LDC.64 R10, c[0x0][0x380] ;  /* 0x0000e000ff0a7b82 */ /* 0x000e220000000a00 */
[----:B------:R-:W-:-:S04]  /*02b0*/  IMAD R13, R7, R8, R13 ;  /* 0x00000008070d7224 */ /* 0x000fc800078e020d */
[----:B0-----:R-:W-:-:S06]  /*02c0*/  IMAD.WIDE.U32 R10, R13, 0x4, R10 ;  /* 0x000000040d0a7825 */ /* 0x001fcc00078e000a */
[----:B------:R-:W2:Y:S04]  /*02d0*/  LDG.E R10, desc[UR14][R10.64] ;  /* 0x0000000e0a0a7981 */ /* 0x000ea8000c1e1900 */
[----:B--2---:R0:W-:Y:S02]  /*02e0*/  STS [R9], R10 ;  /* 0x0000000a09007388 */ /* 0x0041e40000000800 */
.L_x_2:
[----:B------:R-:W-:Y:S05]  /*02f0*/  BSYNC.RECONVERGENT B1 ;  /* 0x0000000000017941 */ /* 0x000fea0003800200 */
.L_x_1:
[----:B------:R-:W-:Y:S06]  /*0300*/  BAR.SYNC.DEFER_BLOCKING 0x0 ;  /* 0x0000000000007b1d */ /* 0x000fec0000010000 */
[----:B------:R-:W-:Y:S04]  /*0310*/  BSSY.RECONVERGENT B1, `(.L_x_3) ;  /* 0x000006c000017945 */ /* 0x000fe80003800200 */
[----:B------:R-:W-:Y:S05]  /*0320*/  @!P0 BRA `(.L_x_4) ;  /* 0x0000000400a88947 */ /* 0x000fea0003800000 */
[----:B------:R-:W-:Y:S01]  /*0330*/  UISETP.GE.U32.AND UP0, UPT, UR12, 0x4, UPT ;  /* 0x000000040c00788c */ /* 0x000fe2000bf06070 */
[----:B------:R-:W-:-:S08]  /*0340*/  IMAD.MOV.U32 R11, RZ, RZ, RZ ;  /* 0x000000ffff0b7224 */ /* 0x000fd000078e00ff */
[----:B------:R-:W-:Y:S05]  /*0350*/  BRA.U !UP0, `(.L_x_5) ;  /* 0x0000000108d07547 */ /* 0x000fea000b800000 */
[----:B------:R-:W1:Y:S01]  /*0360*/  LDC R8, c[0x0][0x39c] ;  /* 0x0000e700ff087b82 */ /* 0x000e620000000800 */
[----:B------:R-:W-:Y:S01]  /*0370*/  SHF.L.U32 R11, R3, 0x2, RZ ;  /* 0x00000002030b7819 */ /* 0x000fe200000006ff */
[----:B------:R-:W-:Y:S02]  /*0380*/  VIADD R13, R6, 0x3 ;  /* 0x00000003060d7836 */ /* 0x000fe40000000000 */
[----:B------:R-:W-:-:S07]  /*0390*/  IMAD.U32 R14, RZ, RZ, UR6 ;  /* 0x00000006ff0e7e24 */ /* 0x000fce000f8e00ff */
.L_x_14:
[C---:B------:R-:W-:Y:S01]  /*03a0*/  IADD3 R17, PT, PT, R13.reuse, -0x3, RZ ;  /* 0xfffffffd0d117810 */ /* 0x040fe20007ffe0ff */
[----:B------:R-:W-:Y:S01]  /*03b0*/  VIADD R14, R14, 0x4 ;  /* 0x000000040e0e7836 */ /* 0x000fe20000000000 */
[----:B------:R-:W-:Y:S01]  /*03c0*/  BSSY.RECONVERGENT B2, `(.L_x_6) ;  /* 0x0000011000027945 */ /* 0x000fe20003800200 */
[----:B------:R-:W-:Y:S01]  /*03d0*/  VIADD R15, R13, 0xfffffffe ;  /* 0xfffffffe0d0f7836 */ /* 0x000fe20000000000 */
[-C--:B-1----:R-:W-:Y:S01]  /*03e0*/  ISETP.GE.AND P5, PT, R17, R8.reuse, PT ;  /* 0x000000081100720c */ /* 0x082fe20003fa6270 */
[----:B------:R-:W-:Y:S01]  /*03f0*/  VIADD R19, R13, 0xffffffff ;  /* 0xffffffff0d137836 */ /* 0x000fe20000000000 */
[----:B------:R-:W-:Y:S02]  /*0400*/  ISETP.NE.AND P1, PT, R14, RZ, PT ;  /* 0x000000ff0e00720c */ /* 0x000fe40003f25270 */
[-C--:B------:R-:W-:Y:S02]  /*0410*/  ISETP.GE.AND P2, PT, R15, R8.reuse, PT ;  /* 0x000000080f00720c */ /* 0x080fe40003f46270 */
[----:B------:R-:W-:-:S02]  /*0420*/  ISETP.GE.AND P3, PT, R19, R8, PT ;  /* 0x000000081300720c */ /* 0x000fc40003f66270 */
[----:B------:R-:W-:-:S05]  /*0430*/  ISETP.GE.AND P4, PT, R13, R8, PT ;  /* 0x000000080d00720c */ /* 0x000fca0003f86270 */
[----:B--234-:R-:W-:Y:S08]  /*0440*/  @P5 BRA `(.L_x_7) ;  /* 0x0000000000205947 */ /* 0x01cff00003800000 */
[----:B------:R-:W1:Y:S01]  /*0450*/  S2UR UR5, SR_CgaCtaId ;  /* 0x00000000000579c3 */ /* 0x000e620000008800 */
[----:B------:R-:W-:Y:S01]  /*0460*/  UMOV UR4, 0x400 ;  /* 0x0000040000047882 */ /* 0x000fe20000000000 */
[----:B0-----:R-:W-:Y:S01]  /*0470*/  LDS R10, [R5] ;  /* 0x00000000050a7984 */ /* 0x001fe20000000800 */
[----:B-1----:R-:W-:-:S09]  /*0480*/  ULEA UR4, UR5, UR4, 0x18 ;  /* 0x0000000405047291 */ /* 0x002fd2000f8ec0ff */
[----:B------:R-:W0:Y:S02]  /*0490*/  LDS R12, [R11+UR4] ;  /* 0x000000040b0c7984 */ /* 0x000e240008000800 */
[----:B0-----:R-:W-:-:S13]  /*04a0*/  FSETP.GEU.AND P5, PT, R10, R12, PT ;  /* 0x0000000c0a00720b */ /* 0x001fda0003fae000 */
[----:B------:R1:W-:Y:S01]  /*04b0*/  @!P5 STS [R5], R12 ;  /* 0x0000000c0500d388 */ /* 0x0003e20000000800 */
[----:B------:R-:W-:-:S07]  /*04c0*/  @!P5 IMAD.MOV.U32 R2, RZ, RZ, R17 ;  /* 0x000000ffff02d224 */ /* 0x000fce00078e0011 */
.L_x_7:
[----:B------:R-:W-:Y:S05]  /*04d0*/  BSYNC.RECONVERGENT B2 ;  /* 0x0000000000027941 */ /* 0x000fea0003800200 */
.L_x_6:
[----:B------:R-:W-:Y:S04]  /*04e0*/  BSSY.RECONVERGENT B2, `(.L_x_8) ;  /* 0x0000007000027945 */ /* 0x000fe80003800200 */
[----:B------:R-:W-:Y:S05]  /*04f0*/  @P2 BRA `(.L_x_9) ;  /* 0x0000000000142947 */ /* 0x000fea0003800000 */
[----:B0-----:R-:W-:Y:S04]  /*0500*/  LDS R10, [R5] ;  /* 0x00000000050a7984 */ /* 0x001fe80000000800 */
[----:B-1----:R-:W0:Y:S02]  /*0510*/  LDS R12, [R11+UR11] ;  /* 0x0000000b0b0c7984 */ /* 0x002e240008000800 */
[----:B0-----:R-:W-:-:S13]  /*0520*/  FSETP.GEU.AND P2, PT, R10, R12, PT ;  /* 0x0000000c0a00720b */ /* 0x001fda0003f4e000 */
[----:B------:R2:W-:Y:S01]  /*0530*/  @!P2 STS [R5], R12 ;  /* 0x0000000c0500a388 */ /* 0x0005e20000000800 */
[----:B------:R-:W-:-:S07]  /*0540*/  @!P2 MOV R2, R15 ;  /* 0x0000000f0002a202 */ /* 0x000fce0000000f00 */
.L_x_9:
[----:B------:R-:W-:Y:S05]  /*0550*/  BSYNC.RECONVERGENT B2 ;  /* 0x0000000000027941 */ /* 0x000fea0003800200 */
.L_x_8:
[----:B------:R-:W-:Y:S04]  /*0560*/  BSSY.RECONVERGENT B2, `(.L_x_10) ;  /* 0x0000007000027945 */ /* 0x000fe80003800200 */
[----:B------:R-:W-:Y:S05]  /*0570*/  @P3 BRA `(.L_x_11) ;  /* 0x0000000000143947 */ /* 0x000fea0003800000 */
[----:B0-----:R-:W-:Y:S04]  /*0580*/  LDS R10, [R5] ;  /* 0x00000000050a7984 */ /* 0x001fe80000000800 */
[----:B-12---:R-:W0:Y:S02]  /*0590*/  LDS R12, [R11+UR10] ;  /* 0x0000000a0b0c7984 */ /* 0x006e240008000800 */
[----:B0-----:R-:W-:-:S13]  /*05a0*/  FSETP.GEU.AND P2, PT, R10, R12, PT ;  /* 0x0000000c0a00720b */ /* 0x001fda0003f4e000 */
[----:B------:R3:W-:Y:S01]  /*05b0*/  @!P2 STS [R5], R12 ;  /* 0x0000000c0500a388 */ /* 0x0007e20000000800 */
[----:B------:R-:W-:-:S07]  /*05c0*/  @!P2 IMAD.MOV.U32 R2, RZ, RZ, R19 ;  /* 0x000000ffff02a224 */ /* 0x000fce00078e0013 */
.L_x_11:
[----:B------:R-:W-:Y:S05]  /*05d0*/  BSYNC.RECONVERGENT B2 ;  /* 0x0000000000027941 */ /* 0x000fea0003800200 */
.L_x_10:
[----:B------:R-:W-:Y:S04]  /*05e0*/  BSSY.RECONVERGENT B2, `(.L_x_12) ;  /* 0x0000007000027945 */ /* 0x000fe80003800200 */
[----:B------:R-:W-:Y:S05]  /*05f0*/  @P4 BRA `(.L_x_13) ;  /* 0x0000000000144947 */ /* 0x000fea0003800000 */
[----:B0-----:R-:W-:Y:S04]  /*0600*/  LDS R10, [R5] ;  /* 0x00000000050a7984 */ /* 0x001fe80000000800 */
[----:B-123--:R-:W0:Y:S02]  /*0610*/  LDS R12, [R11+UR9] ;  /* 0x000000090b0c7984 */ /* 0x00ee240008000800 */
[----:B0-----:R-:W-:-:S13]  /*0620*/  FSETP.GEU.AND P2, PT, R10, R12, PT ;  /* 0x0000000c0a00720b */ /* 0x001fda0003f4e000 */
[----:B------:R4:W-:Y:S01]  /*0630*/  @!P2 STS [R5], R12 ;  /* 0x0000000c0500a388 */ /* 0x0009e20000000800 */
[----:B------:R-:W-:-:S07]  /*0640*/  @!P2 IMAD.MOV.U32 R2, RZ, RZ, R13 ;  /* 0x000000ffff02a224 */ /* 0x000fce00078e000d */
.L_x_13:
[----:B------:R-:W-:Y:S05]  /*0650*/  BSYNC.RECONVERGENT B2 ;  /* 0x0000000000027941 */ /* 0x000fea0003800200 */
.L_x_12:
[----:B------:R-:W-:Y:S01]  /*0660*/  IMAD R11, R4, 0x10, R11 ;  /* 0x00000010040b7824 */ /* 0x000fe200078e020b */
[----:B------:R-:W-:Y:S01]  /*0670*/  IADD3 R13, PT, PT, R13, 0x4, RZ ;  /* 0x000000040d0d7810 */ /* 0x000fe20007ffe0ff */
[----:B------:R-:W-:Y:S06]  /*0680*/  @P1 BRA `(.L_x_14) ;  /* 0xfffffffc00441947 */ /* 0x000fec000383ffff */
[----:B------:R-:W-:-:S07]  /*0690*/  IMAD.U32 R11, RZ, RZ, UR8 ;  /* 0x00000008ff0b7e24 */ /* 0x000fce000f8e00ff */
.L_x_5:
[----:B------:R-:W-:-:S09]  /*06a0*/  UISETP.NE.AND UP0, UPT, UR7, URZ, UPT ;  /* 0x000000ff0700728c */ /* 0x000fd2000bf05270 */
[----:B------:R-:W-:Y:S05]  /*06b0*/  BRA.U !UP0, `(.L_x_4) ;  /* 0x0000000108c47547 */ /* 0x000fea000b800000 */
[----:B------:R-:W-:Y:S01]  /*06c0*/  IMAD.IADD R13, R11, 0x1, R6 ;  /* 0x000000010b0d7824 */ /* 0x000fe200078e0206 */
[----:B------:R-:W-:Y:S04]  /*06d0*/  BSSY.RECONVERGENT B2, `(.L_x_15) ;  /* 0x000000d000027945 */ /* 0x000fe80003800200 */
[----:B------:R-:W-:-:S13]  /*06e0*/  ISETP.GE.AND P1, PT, R13, R8, PT ;  /* 0x000000080d00720c */ /* 0x000fda0003f26270 */
[----:B------:R-:W-:Y:S05]  /*06f0*/  @P1 BRA `(.L_x_16) ;  /* 0x0000000000281947 */ /* 0x000fea0003800000 */
[----:B------:R-:W5:Y:S01]  /*0700*/  S2UR UR5, SR_CgaCtaId ;  /* 0x00000000000579c3 */ /* 0x000f620000008800 */
[----:B------:R-:W-:Y:S01]  /*0710*/  UMOV UR4, 0x400 ;  /* 0x0000040000047882 */ /* 0x000fe20000000000 */
[----:B0-----:R-:W-:Y:S01]  /*0720*/  IMAD R10, R11, UR12, R3 ;  /* 0x0000000c0b0a7c24 */ /* 0x001fe2000f8e0203 */
[----:B-1234-:R-:W-:Y:S01]  /*0730*/  LDS R12, [R5] ;  /* 0x00000000050c7984 */ /* 0x01efe20000000800 */
[----:B-----5:R-:W-:-:S06]  /*0740*/  ULEA UR4, UR5, UR4, 0x18 ;  /* 0x0000000405047291 */ /* 0x020fcc000f8ec0ff */
[----:B------:R-:W-:-:S06]  /*0750*/  LEA R10, R10, UR4, 0x2 ;  /* 0x000000040a0a7c11 */ /* 0x000fcc000f8e10ff */
[----:B------:R-:W0:Y:S02]  /*0760*/  LDS R10, [R10] ;  /* 0x000000000a0a7984 */ /* 0x000e240000000800 */
[----:B0-----:R-:W-:-:S13]  /*0770*/  FSETP.GEU.AND P1, PT, R12, R10, PT ;  /* 0x0000000a0c00720b */ /* 0x001fda0003f2e000 */
[----:B------:R0:W-:Y:S01]  /*0780*/  @!P1 STS [R5], R10 ;  /* 0x0000000a05009388 */ /* 0x0001e20000000800 */
[----:B------:R-:W-:-:S07]  /*0790*/  @!P1 MOV R2, R13 ;  /* 0x0000000d00029202 */ /* 0x000fce0000000f00 */
.L_x_16:
[----:B------:R-:W-:Y:S05]  /*07a0*/  BSYNC.RECONVERGENT B2 ;  /* 0x0000000000027941 */ /* 0x000fea0003800200 */
.L_x_15:
[----:B------:R-:W-:-:S09]  /*07b0*/  UISETP.NE.AND UP0, UPT, UR7, 0x1, UPT ;  /* 0x000000010700788c */ /* 0x000fd2000bf05270 */
[----:B------:R-:W-:Y:S05]  /*07c0*/  BRA.U !UP0, `(.L_x_4) ;  /* 0x0000000108807547 */ /* 0x000fea000b800000 */
[----:B------:R-:W-:Y:S01]  /*07d0*/  VIADD R15, R13, 0x1 ;  /* 0x000000010d0f7836 */ /* 0x000fe20000000000 */
[----:B------:R-:W-:Y:S04]  /*07e0*/  BSSY.RECONVERGENT B2, `(.L_x_17) ;  /* 0x000000e000027945 */ /* 0x000fe80003800200 */
[----:B------:R-:W-:-:S13]  /*07f0*/  ISETP.GE.AND P1, PT, R15, R8, PT ;  /* 0x000000080f00720c */ /* 0x000fda0003f26270 */
[----:B------:R-:W-:Y:S05]  /*0800*/  @P1 BRA `(.L_x_18) ;  /* 0x00000000002c1947 */ /* 0x000fea0003800000 */
[----:B------:R-:W5:Y:S01]  /*0810*/  S2UR UR5, SR_CgaCtaId ;  /* 0x00000000000579c3 */ /* 0x000f620000008800 */
[----:B0-----:R-:W-:Y:S01]  /*0820*/  IMAD R10, R11, UR12, R4 ;  /* 0x0000000c0b0a7c24 */ /* 0x001fe2000f8e0204 */
[----:B------:R-:W-:Y:S01]  /*0830*/  UMOV UR4, 0x400 ;  /* 0x0000040000047882 */ /* 0x000fe20000000000 */
[----:B-1234-:R-:W-:Y:S02]  /*0840*/  LDS R12, [R5] ;  /* 0x00000000050c7984 */ /* 0x01efe40000000800 */
[----:B------:R-:W-:Y:S01]  /*0850*/  IMAD.IADD R10, R10, 0x1, R3 ;  /* 0x000000010a0a7824 */ /* 0x000fe200078e0203 */
[----:B-----5:R-:W-:-:S06]  /*0860*/  ULEA UR4, UR5, UR4, 0x18 ;  /* 0x0000000405047291 */ /* 0x020fcc000f8ec0ff */
[----:B------:R-:W-:-:S06]  /*0870*/  LEA R10, R10, UR4, 0x2 ;  /* 0x000000040a0a7c11 */ /* 0x000fcc000f8e10ff */
[----:B------:R-:W0:Y:S02]  /*0880*/  LDS R10, [R10] ;  /* 0x000000000a0a7984 */ /* 0x000e240000000800 */
[----:B0-----:R-:W-:-:S13]  /*0890*/  FSETP.GEU.AND P1, PT, R12, R10, PT ;  /* 0x0000000a0c00720b */ /* 0x001fda0003f2e000 */
[----:B------:R0:W-:Y:S01]  /*08a0*/  @!P1 STS [R5], R10 ;  /* 0x0000000a05009388 */ /* 0x0001e20000000800 */
[----:B------:R-:W-:-:S07]  /*08b0*/  @!P1 MOV R2, R15 ;  /* 0x0000000f00029202 */ /* 0x000fce0000000f00 */
.L_x_18:
[----:B------:R-:W-:Y:S05]  /*08c0*/  BSYNC.RECONVERGENT B2 ;  /* 0x0000000000027941 */ /* 0x000fea0003800200 */
.L_x_17:
[----:B------:R-:W-:-:S09]  /*08d0*/  UISETP.NE.AND UP0, UPT, UR7, 0x2, UPT ;  /* 0x000000020700788c */ /* 0x000fd2000bf05270 */
[----:B------:R-:W-:Y:S05]  /*08e0*/  BRA.U !UP0, `(.L_x_4) ;  /* 0x0000000108387547 */ /* 0x000fea000b800000 */
[----:B------:R-:W-:-:S05]  /*08f0*/  VIADD R13, R13, 0x2 ;  /* 0x000000020d0d7836 */ /* 0x000fca0000000000 */
[----:B------:R-:W-:-:S13]  /*0900*/  ISETP.GE.AND P1, PT, R13, R8, PT ;  /* 0x000000080d00720c */ /* 0x000fda0003f26270 */
[----:B------:R-:W-:Y:S05]  /*0910*/  @P1 BRA `(.L_x_4) ;  /* 0x00000000002c1947 */ /* 0x000fea0003800000 */
[----:B------:R-:W5:Y:S01]  /*0920*/  S2UR UR5, SR_CgaCtaId ;  /* 0x00000000000579c3 */ /* 0x000f620000008800 */
[----:B0-----:R-:W-:Y:S01]  /*0930*/  VIADD R10, R11, 0x2 ;  /* 0x000000020b0a7836 */ /* 0x001fe20000000000 */
[----:B------:R-:W-:Y:S01]  /*0940*/  UMOV UR4, 0x400 ;  /* 0x0000040000047882 */ /* 0x000fe20000000000 */
[----:B------:R-:W-:Y:S02]  /*0950*/  LDS R11, [R5] ;  /* 0x00000000050b7984 */ /* 0x000fe40000000800 */
[----:B------:R-:W-:Y:S01]  /*0960*/  IMAD R10, R10, UR12, R3 ;  /* 0x0000000c0a0a7c24 */ /* 0x000fe2000f8e0203 */
[----:B-----5:R-:W-:-:S06]  /*0970*/  ULEA UR4, UR5, UR4, 0x18 ;  /* 0x0000000405047291 */ /* 0x020fcc000f8ec0ff */
[----:B------:R-:W-:-:S06]  /*0980*/  LEA R10, R10, UR4, 0x2 ;  /* 0x000000040a0a7c11 */ /* 0x000fcc000f8e10ff */
[----:B------:R-:W0:Y:S02]  /*0990*/  LDS R10, [R10] ;  /* 0x000000000a0a7984 */ /* 0x000e240000000800 */
[----:B0-----:R-:W-:-:S13]  /*09a0*/  FSETP.GEU.AND P1, PT, R11, R10, PT ;  /* 0x0000000a0b00720b */ /* 0x001fda0003f2e000 */
[----:B------:R0:W-:Y:S01]  /*09b0*/  @!P1 STS [R5], R10 ;  /* 0x0000000a05009388 */ /* 0x0001e20000000800 */
[----:B------:R-:W-:-:S07]  /*09c0*/  @!P1 MOV R2, R13 ;  /* 0x0000000d00029202 */ /* 0x000fce0000000f00 */
.L_x_4:
[----:B------:R-:W-:Y:S05]  /*09d0*/  BSYNC.RECONVERGENT B1 ;  /* 0x0000000000017941 */ /* 0x000fea0003800200 */
.L_x_3:
[----:B------:R-:W-:Y:S01]  /*09e0*/  VIADD R6, R6, UR12 ;  /* 0x0000000c06067c36 */ /* 0x000fe20008000000 */
[----:B------:R-:W-:Y:S04]  /*09f0*/  BAR.SYNC.DEFER_BLOCKING 0x0 ;  /* 0x0000000000007b1d */ /* 0x000fe80000010000 */
[----:B------:R-:W-:-:S13]  /*0a00*/  ISETP.GE.AND P1, PT, R6, R8, PT ;  /* 0x000000080600720c */ /* 0x000fda0003f26270 */
[----:B------:R-:W-:Y:S05]  /*0a10*/  @!P1 BRA `(.L_x_19) ;  /* 0xfffffff800049947 */ /* 0x000fea000383ffff */
[----:B------:R-:W-:Y:S05]  /*0a20*/  BSYNC.RECONVERGENT B0 ;  /* 0x0000000000007941 */ /* 0x000fea0003800200 */
.L_x_0:
[----:B------:R-:W-:Y:S05]  /*0a30*/  @!P0 EXIT ;  /* 0x000000000000894d */ /* 0x000fea0003800000 */
[----:B01234-:R-:W0:Y:S01]  /*0a40*/  LDS R5, [R5] ;  /* 0x0000000005057984 */ /* 0x01fe220000000800 */
[----:B------:R-:W1:Y:S08]  /*0a50*/  LDC.64 R6, c[0x0][0x388] ;  /* 0x0000e200ff067b82 */ /* 0x000e700000000a00 */
[----:B------:R-:W2:Y:S01]  /*0a60*/  LDC.64 R8, c[0x0][0x390] ;  /* 0x0000e400ff087b82 */ /* 0x000ea20000000a00 */
[----:B-1----:R-:W-:-:S04]  /*0a70*/  IMAD.WIDE.U32 R6, R0, 0x4, R6 ;  /* 0x0000000400067825 */ /* 0x002fc800078e0006 */
[----:B--2---:R-:W-:Y:S01]  /*0a80*/  IMAD.WIDE.U32 R8, R0, 0x4, R8 ;  /* 0x0000000400087825 */ /* 0x004fe200078e0008 */
[----:B0-----:R-:W-:Y:S04]  /*0a90*/  STG.E desc[UR14][R6.64], R5 ;  /* 0x0000000506007986 */ /* 0x001fe8000c10190e */
[----:B------:R-:W-:Y:S01]  /*0aa0*/  STG.E desc[UR14][R8.64], R2 ;  /* 0x0000000208007986 */ /* 0x000fe2000c10190e */
[----:B------:R-:W-:Y:S05]  /*0ab0*/  EXIT ;  /* 0x000000000000794d */ /* 0x000fea0003800000 */
.L_x_20:
[----:B------:R-:W-:-:S00]  /*0ac0*/  BRA `(.L_x_20) ;  /* 0xfffffffc00fc7947 */ /* 0x000fc0000383ffff */
[----:B------:R-:W-:-:S00]  /*0ad0*/  NOP ;  /* 0x0000000000007918 */ /* 0x000fc00000000000 */
        /* <DEDUP_REMOVED lines=10> */
.L_x_21:


//--------------------- .nv.shared._Z14apply_rows_maxPfS_Piii --------------------------
	.section	.nv.shared._Z14apply_rows_maxPfS_Piii,"aw",@nobits
	.sectionflags	@""
	.align	16
	.zero		1024


//--------------------- .nv.shared.reserved.0     --------------------------
	.section	.nv.shared.reserved.0,"aw",@nobits
	.weak		__nv_reservedSMEM_offset_0_alias
	.size		__nv_reservedSMEM_offset_0_alias, 0, 64
	.other		__nv_reservedSMEM_offset_0_alias,@"STO_CUDA_RESERVED_SHARED STV_DEFAULT"
__nv_reservedSMEM_offset_0_alias:
	.zero		0
	.zero		64


//--------------------- .nv.constant0._Z14apply_rows_maxPfS_Piii --------------------------
	.section	.nv.constant0._Z14apply_rows_maxPfS_Piii,"a",@progbits
	.sectionflags	@""
	.align	4
.nv.constant0._Z14apply_rows_maxPfS_Piii:
	.zero		928


//--------------------- SYMBOLS --------------------------

	.type		.nv.reservedSmem.offset0,@object
	.size		.nv.reservedSmem.offset0,0x4
	.type		.nv.reservedSmem.cap,@object
	.size		.nv.reservedSmem.cap,0x4
